//
// Generated by NVIDIA NVVM Compiler
//
// Compiler Build ID: CL-36424714
// Cuda compilation tools, release 13.0, V13.0.88
// Based on NVVM 20.0.0
//

.version 9.0
.target sm_100
.address_size 64

	// .globl	_Z26matrixMultiplicationKernelIfEvPT_S1_S1_mmmm
// _ZZ26matrixMultiplicationKernelIfEvPT_S1_S1_mmmmE6A_tile has been demoted
// _ZZ26matrixMultiplicationKernelIfEvPT_S1_S1_mmmmE6B_tile has been demoted

.visible .entry _Z26matrixMultiplicationKernelIfEvPT_S1_S1_mmmm(
	.param .u64 .ptr .align 1 _Z26matrixMultiplicationKernelIfEvPT_S1_S1_mmmm_param_0,
	.param .u64 .ptr .align 1 _Z26matrixMultiplicationKernelIfEvPT_S1_S1_mmmm_param_1,
	.param .u64 .ptr .align 1 _Z26matrixMultiplicationKernelIfEvPT_S1_S1_mmmm_param_2,
	.param .u64 _Z26matrixMultiplicationKernelIfEvPT_S1_S1_mmmm_param_3,
	.param .u64 _Z26matrixMultiplicationKernelIfEvPT_S1_S1_mmmm_param_4,
	.param .u64 _Z26matrixMultiplicationKernelIfEvPT_S1_S1_mmmm_param_5,
	.param .u64 _Z26matrixMultiplicationKernelIfEvPT_S1_S1_mmmm_param_6
)
{
	.reg .pred 	%p<9>;
	.reg .b32 	%r<26>;
	.reg .b32 	%f<65>;
	.reg .b64 	%rd<42>;
	// demoted variable
	.shared .align 4 .b8 _ZZ26matrixMultiplicationKernelIfEvPT_S1_S1_mmmmE6A_tile[1024];
	// demoted variable
	.shared .align 4 .b8 _ZZ26matrixMultiplicationKernelIfEvPT_S1_S1_mmmmE6B_tile[1024];
	ld.param.u64 	%rd16, [_Z26matrixMultiplicationKernelIfEvPT_S1_S1_mmmm_param_3];
	ld.param.u64 	%rd18, [_Z26matrixMultiplicationKernelIfEvPT_S1_S1_mmmm_param_5];
	setp.lt.u64 	%p1, %rd16, 16;
	mov.f32 	%f64, 0f00000000;
	@%p1 bra 	$L__BB0_7;
	ld.param.u64 	%rd37, [_Z26matrixMultiplicationKernelIfEvPT_S1_S1_mmmm_param_1];
	ld.param.u64 	%rd36, [_Z26matrixMultiplicationKernelIfEvPT_S1_S1_mmmm_param_0];
	mov.u32 	%r5, %ctaid.y;
	mov.u32 	%r6, %ntid.y;
	mov.u32 	%r7, %tid.y;
	mad.lo.s32 	%r8, %r5, %r6, %r7;
	cvt.u64.u32 	%rd1, %r8;
	mov.u32 	%r9, %ntid.x;
	cvt.u64.u32 	%rd2, %r9;
	mov.u32 	%r10, %tid.x;
	cvt.u64.u32 	%rd3, %r10;
	mul.lo.s64 	%rd4, %rd16, %rd1;
	shl.b32 	%r11, %r7, 6;
	mov.u32 	%r12, _ZZ26matrixMultiplicationKernelIfEvPT_S1_S1_mmmmE6A_tile;
	add.s32 	%r1, %r12, %r11;
	shl.b32 	%r13, %r10, 2;
	add.s32 	%r2, %r1, %r13;
	cvt.u64.u32 	%rd5, %r7;
	mov.u32 	%r14, %ctaid.x;
	mad.lo.s32 	%r15, %r14, %r9, %r10;
	cvt.u64.u32 	%rd6, %r15;
	mov.u32 	%r16, _ZZ26matrixMultiplicationKernelIfEvPT_S1_S1_mmmmE6B_tile;
	add.s32 	%r4, %r16, %r13;
	add.s32 	%r3, %r4, %r11;
	shr.u64 	%rd21, %rd16, 4;
	cvt.rn.f32.u64 	%f1, %rd21;
	cvta.to.global.u64 	%rd7, %rd36;
	cvta.to.global.u64 	%rd8, %rd37;
	mov.f32 	%f64, 0f00000000;
	mov.b64 	%rd41, 0;
$L__BB0_2:
	ld.param.u64 	%rd39, [_Z26matrixMultiplicationKernelIfEvPT_S1_S1_mmmm_param_4];
	setp.le.u64 	%p2, %rd16, %rd1;
	mad.lo.s64 	%rd22, %rd41, %rd2, %rd3;
	setp.ge.u64 	%p3, %rd22, %rd39;
	mov.f32 	%f62, 0f00000000;
	or.pred  	%p4, %p2, %p3;
	@%p4 bra 	$L__BB0_4;
	add.s64 	%rd23, %rd22, %rd4;
	shl.b64 	%rd24, %rd23, 2;
	add.s64 	%rd25, %rd7, %rd24;
	ld.global.f32 	%f62, [%rd25];
$L__BB0_4:
	ld.param.u64 	%rd40, [_Z26matrixMultiplicationKernelIfEvPT_S1_S1_mmmm_param_6];
	setp.le.u64 	%p5, %rd40, %rd6;
	st.shared.f32 	[%r2], %f62;
	mov.u32 	%r17, %ntid.y;
	cvt.u64.u32 	%rd26, %r17;
	mad.lo.s64 	%rd11, %rd41, %rd26, %rd5;
	setp.ge.u64 	%p6, %rd11, %rd18;
	mov.f32 	%f63, 0f00000000;
	or.pred  	%p7, %p5, %p6;
	@%p7 bra 	$L__BB0_6;
	mad.lo.s64 	%rd27, %rd11, %rd18, %rd6;
	shl.b64 	%rd28, %rd27, 2;
	add.s64 	%rd29, %rd8, %rd28;
	ld.global.f32 	%f63, [%rd29];
$L__BB0_6:
	st.shared.f32 	[%r3], %f63;
	bar.sync 	0;
	ld.shared.f32 	%f13, [%r1];
	ld.shared.f32 	%f14, [%r4];
	fma.rn.f32 	%f15, %f13, %f14, %f64;
	ld.shared.f32 	%f16, [%r1+4];
	ld.shared.f32 	%f17, [%r4+64];
	fma.rn.f32 	%f18, %f16, %f17, %f15;
	ld.shared.f32 	%f19, [%r1+8];
	ld.shared.f32 	%f20, [%r4+128];
	fma.rn.f32 	%f21, %f19, %f20, %f18;
	ld.shared.f32 	%f22, [%r1+12];
	ld.shared.f32 	%f23, [%r4+192];
	fma.rn.f32 	%f24, %f22, %f23, %f21;
	ld.shared.f32 	%f25, [%r1+16];
	ld.shared.f32 	%f26, [%r4+256];
	fma.rn.f32 	%f27, %f25, %f26, %f24;
	ld.shared.f32 	%f28, [%r1+20];
	ld.shared.f32 	%f29, [%r4+320];
	fma.rn.f32 	%f30, %f28, %f29, %f27;
	ld.shared.f32 	%f31, [%r1+24];
	ld.shared.f32 	%f32, [%r4+384];
	fma.rn.f32 	%f33, %f31, %f32, %f30;
	ld.shared.f32 	%f34, [%r1+28];
	ld.shared.f32 	%f35, [%r4+448];
	fma.rn.f32 	%f36, %f34, %f35, %f33;
	ld.shared.f32 	%f37, [%r1+32];
	ld.shared.f32 	%f38, [%r4+512];
	fma.rn.f32 	%f39, %f37, %f38, %f36;
	ld.shared.f32 	%f40, [%r1+36];
	ld.shared.f32 	%f41, [%r4+576];
	fma.rn.f32 	%f42, %f40, %f41, %f39;
	ld.shared.f32 	%f43, [%r1+40];
	ld.shared.f32 	%f44, [%r4+640];
	fma.rn.f32 	%f45, %f43, %f44, %f42;
	ld.shared.f32 	%f46, [%r1+44];
	ld.shared.f32 	%f47, [%r4+704];
	fma.rn.f32 	%f48, %f46, %f47, %f45;
	ld.shared.f32 	%f49, [%r1+48];
	ld.shared.f32 	%f50, [%r4+768];
	fma.rn.f32 	%f51, %f49, %f50, %f48;
	ld.shared.f32 	%f52, [%r1+52];
	ld.shared.f32 	%f53, [%r4+832];
	fma.rn.f32 	%f54, %f52, %f53, %f51;
	ld.shared.f32 	%f55, [%r1+56];
	ld.shared.f32 	%f56, [%r4+896];
	fma.rn.f32 	%f57, %f55, %f56, %f54;
	ld.shared.f32 	%f58, [%r1+60];
	ld.shared.f32 	%f59, [%r4+960];
	fma.rn.f32 	%f64, %f58, %f59, %f57;
	bar.sync 	0;
	add.s64 	%rd41, %rd41, 1;
	cvt.rn.f32.u64 	%f60, %rd41;
	setp.gt.f32 	%p8, %f1, %f60;
	@%p8 bra 	$L__BB0_2;
$L__BB0_7:
	ld.param.u64 	%rd38, [_Z26matrixMultiplicationKernelIfEvPT_S1_S1_mmmm_param_2];
	cvta.to.global.u64 	%rd30, %rd38;
	mov.u32 	%r18, %ctaid.y;
	mov.u32 	%r19, %ntid.y;
	mov.u32 	%r20, %tid.y;
	mad.lo.s32 	%r21, %r18, %r19, %r20;
	cvt.u64.u32 	%rd31, %r21;
	mov.u32 	%r22, %ctaid.x;
	mov.u32 	%r23, %ntid.x;
	mov.u32 	%r24, %tid.x;
	mad.lo.s32 	%r25, %r22, %r23, %r24;
	cvt.u64.u32 	%rd32, %r25;
	mad.lo.s64 	%rd33, %rd18, %rd31, %rd32;
	shl.b64 	%rd34, %rd33, 2;
	add.s64 	%rd35, %rd30, %rd34;
	st.global.f32 	[%rd35], %f64;
	ret;

}


// ===== COMPILED SASS (sm_100) =====

	.target	sm_100

	.elftype	@"ET_EXEC"


//--------------------- .note.nv.tkinfo           --------------------------
	.section	.note.nv.tkinfo,"",@"SHT_NOTE"
	.sectionflags	@"SHF_NOTE_NV_TKINFO"
	.tkinfo
        /*0018*/ 	.word	0x00000002
        /*0030*/ 	.string	""
        /*0030*/ 	.string	"ptxas"
        /*0030*/ 	.string	"Cuda compilation tools, release 13.0, V13.0.88"
        /*0030*/ 	.string	"Build cuda_13.0.r13.0/compiler.36424714_0"
        /*0030*/ 	.string	"-arch sm_100 -m 64 "



//--------------------- .note.nv.cuinfo           --------------------------
	.section	.note.nv.cuinfo,"",@"SHT_NOTE"
	.sectionflags	@"SHF_NOTE_NV_CUINFO"
        /*0018*/ 	.short	0x0002
        /*001a*/ 	.short	0x0064
        /*001c*/ 	.short	0x0082
	.zero		2


//--------------------- .nv.info                  --------------------------
	.section	.nv.info,"",@"SHT_CUDA_INFO"
	.align	4


	//----- nvinfo : EIATTR_REGCOUNT
	.align		4
        /*0000*/ 	.byte	0x04, 0x2f
        /*0002*/ 	.short	(.L_1 - .L_0)
	.align		4
.L_0:
        /*0004*/ 	.word	index@(_Z26matrixMultiplicationKernelIfEvPT_S1_S1_mmmm)
        /*0008*/ 	.word	0x00000020


	//----- nvinfo : EIATTR_FRAME_SIZE
	.align		4
.L_1:
        /*000c*/ 	.byte	0x04, 0x11
        /*000e*/ 	.short	(.L_3 - .L_2)
	.align		4
.L_2:
        /*0010*/ 	.word	index@(_Z26matrixMultiplicationKernelIfEvPT_S1_S1_mmmm)
        /*0014*/ 	.word	0x00000000


	//----- nvinfo : EIATTR_MIN_STACK_SIZE
	.align		4
.L_3:
        /*0018*/ 	.byte	0x04, 0x12
        /*001a*/ 	.short	(.L_5 - .L_4)
	.align		4
.L_4:
        /*001c*/ 	.word	index@(_Z26matrixMultiplicationKernelIfEvPT_S1_S1_mmmm)
        /*0020*/ 	.word	0x00000000
.L_5:


//--------------------- .nv.compat                --------------------------
	.section	.nv.compat,"",@"SHT_CUDA_COMPAT_INFO"
	.align	4
        /*0000*/ 	.byte	0x02, 0x09, 0x00, 0x00, 0x02, 0x02, 0x01, 0x00, 0x02, 0x05, 0x05, 0x00, 0x03, 0x07, 0x01, 0x01
        /*0010*/ 	.byte	0x02, 0x03, 0x00, 0x00, 0x02, 0x06, 0x01, 0x00, 0x04, 0x0b, 0x08, 0x00, 0x09, 0x00, 0x00, 0x00
        /*0020*/ 	.byte	0x00, 0x00, 0x00, 0x00


//--------------------- .nv.info._Z26matrixMultiplicationKernelIfEvPT_S1_S1_mmmm --------------------------
	.section	.nv.info._Z26matrixMultiplicationKernelIfEvPT_S1_S1_mmmm,"",@"SHT_CUDA_INFO"
	.sectionflags	@""
	.align	4


	//----- nvinfo : EIATTR_CUDA_API_VERSION
	.align		4
        /*0000*/ 	.byte	0x04, 0x37
        /*0002*/ 	.short	(.L_7 - .L_6)
.L_6:
        /*0004*/ 	.word	0x00000082


	//----- nvinfo : EIATTR_KPARAM_INFO
	.align		4
.L_7:
        /*0008*/ 	.byte	0x04, 0x17
        /*000a*/ 	.short	(.L_9 - .L_8)
.L_8:
        /*000c*/ 	.word	0x00000000
        /*0010*/ 	.short	0x0006
        /*0012*/ 	.short	0x0030
        /*0014*/ 	.byte	0x00, 0xf0, 0x21, 0x00


	//----- nvinfo : EIATTR_KPARAM_INFO
	.align		4
.L_9:
        /*0018*/ 	.byte	0x04, 0x17
        /*001a*/ 	.short	(.L_11 - .L_10)
.L_10:
        /*001c*/ 	.word	0x00000000
        /*0020*/ 	.short	0x0005
        /*0022*/ 	.short	0x0028
        /*0024*/ 	.byte	0x00, 0xf0, 0x21, 0x00


	//----- nvinfo : EIATTR_KPARAM_INFO
	.align		4
.L_11:
        /*0028*/ 	.byte	0x04, 0x17
        /*002a*/ 	.short	(.L_13 - .L_12)
.L_12:
        /*002c*/ 	.word	0x00000000
        /*0030*/ 	.short	0x0004
        /*0032*/ 	.short	0x0020
        /*0034*/ 	.byte	0x00, 0xf0, 0x21, 0x00


	//----- nvinfo : EIATTR_KPARAM_INFO
	.align		4
.L_13:
        /*0038*/ 	.byte	0x04, 0x17
        /*003a*/ 	.short	(.L_15 - .L_14)
.L_14:
        /*003c*/ 	.word	0x00000000
        /*0040*/ 	.short	0x0003
        /*0042*/ 	.short	0x0018
        /*0044*/ 	.byte	0x00, 0xf0, 0x21, 0x00


	//----- nvinfo : EIATTR_KPARAM_INFO
	.align		4
.L_15:
        /*0048*/ 	.byte	0x04, 0x17
        /*004a*/ 	.short	(.L_17 - .L_16)
.L_16:
        /*004c*/ 	.word	0x00000000
        /*0050*/ 	.short	0x0002
        /*0052*/ 	.short	0x0010
        /*0054*/ 	.byte	0x00, 0xf5, 0x21, 0x00


	//----- nvinfo : EIATTR_KPARAM_INFO
	.align		4
.L_17:
        /*0058*/ 	.byte	0x04, 0x17
        /*005a*/ 	.short	(.L_19 - .L_18)
.L_18:
        /*005c*/ 	.word	0x00000000
        /*0060*/ 	.short	0x0001
        /*0062*/ 	.short	0x0008
        /*0064*/ 	.byte	0x00, 0xf5, 0x21, 0x00


	//----- nvinfo : EIATTR_KPARAM_INFO
	.align		4
.L_19:
        /*0068*/ 	.byte	0x04, 0x17
        /*006a*/ 	.short	(.L_21 - .L_20)
.L_20:
        /*006c*/ 	.word	0x00000000
        /*0070*/ 	.short	0x0000
        /*0072*/ 	.short	0x0000
        /*0074*/ 	.byte	0x00, 0xf5, 0x21, 0x00


	//----- nvinfo : EIATTR_SPARSE_MMA_MASK
	.align		4
.L_21:
        /*0078*/ 	.byte	0x03, 0x50
        /*007a*/ 	.short	0x0000


	//----- nvinfo : EIATTR_MAXREG_COUNT
	.align		4
        /*007c*/ 	.byte	0x03, 0x1b
        /*007e*/ 	.short	0x00ff


	//----- nvinfo : EIATTR_NUM_BARRIERS
	.align		4
        /*0080*/ 	.byte	0x02, 0x4c
        /*0082*/ 	.byte	0x01
	.zero		1


	//----- nvinfo : EIATTR_MERCURY_ISA_VERSION
	.align		4
        /*0084*/ 	.byte	0x03, 0x5f
        /*0086*/ 	.short	0x0101


	//----- nvinfo : EIATTR_VRC_CTA_INIT_COUNT
	.align		4
        /*0088*/ 	.byte	0x02, 0x4a
	.zero		1
	.zero		1


	//----- nvinfo : EIATTR_EXIT_INSTR_OFFSETS
	.align		4
        /*008c*/ 	.byte	0x04, 0x1c
        /*008e*/ 	.short	(.L_23 - .L_22)


	//   ....[0]....
.L_22:
        /*0090*/ 	.word	0x00000860


	//----- nvinfo : EIATTR_CBANK_PARAM_SIZE
	.align		4
.L_23:
        /*0094*/ 	.byte	0x03, 0x19
        /*0096*/ 	.short	0x0038


	//----- nvinfo : EIATTR_PARAM_CBANK
	.align		4
        /*0098*/ 	.byte	0x04, 0x0a
        /*009a*/ 	.short	(.L_25 - .L_24)
	.align		4
.L_24:
        /*009c*/ 	.word	index@(.nv.constant0._Z26matrixMultiplicationKernelIfEvPT_S1_S1_mmmm)
        /*00a0*/ 	.short	0x0380
        /*00a2*/ 	.short	0x0038


	//----- nvinfo : EIATTR_SW_WAR
	.align		4
.L_25:
        /*00a4*/ 	.byte	0x04, 0x36
        /*00a6*/ 	.short	(.L_27 - .L_26)
.L_26:
        /*00a8*/ 	.word	0x00000008
.L_27:


//--------------------- .nv.callgraph             --------------------------
	.section	.nv.callgraph,"",@"SHT_CUDA_CALLGRAPH"
	.align	4
	.sectionentsize	8
	.align		4
        /*0000*/ 	.word	0x00000000
	.align		4
        /*0004*/ 	.word	0xffffffff
	.align		4
        /*0008*/ 	.word	0x00000000
	.align		4
        /*000c*/ 	.word	0xfffffffe
	.align		4
        /*0010*/ 	.word	0x00000000
	.align		4
        /*0014*/ 	.word	0xfffffffd
	.align		4
        /*0018*/ 	.word	0x00000000
	.align		4
        /*001c*/ 	.word	0xfffffffc


//--------------------- .text._Z26matrixMultiplicationKernelIfEvPT_S1_S1_mmmm --------------------------
	.section	.text._Z26matrixMultiplicationKernelIfEvPT_S1_S1_mmmm,"ax",@progbits
	.align	128
        .global         _Z26matrixMultiplicationKernelIfEvPT_S1_S1_mmmm
        .type           _Z26matrixMultiplicationKernelIfEvPT_S1_S1_mmmm,@function
        .size           _Z26matrixMultiplicationKernelIfEvPT_S1_S1_mmmm,(.L_x_3 - _Z26matrixMultiplicationKernelIfEvPT_S1_S1_mmmm)
        .other          _Z26matrixMultiplicationKernelIfEvPT_S1_S1_mmmm,@"STO_CUDA_ENTRY STV_DEFAULT"
_Z26matrixMultiplicationKernelIfEvPT_S1_S1_mmmm:
.text._Z26matrixMultiplicationKernelIfEvPT_S1_S1_mmmm:
[----:B------:R-:W-:Y:S01]  /*0000*/  LDC R1, c[0x0][0x37c] ;  /* 0x0000df00ff017b82 */ /* 0x000fe20000000800 */
[----:B------:R-:W0:Y:S01]  /*0010*/  LDCU.64 UR4, c[0x0][0x398] ;  /* 0x00007300ff0477ac */ /* 0x000e220008000a00 */
[----:B------:R-:W-:Y:S01]  /*0020*/  HFMA2 R21, -RZ, RZ, 0, 0 ;  /* 0x00000000ff157431 */ /* 0x000fe200000001ff */
[----:B------:R-:W1:Y:S01]  /*0030*/  LDCU.64 UR10, c[0x0][0x358] ;  /* 0x00006b00ff0a77ac */ /* 0x000e620008000a00 */
[----:B0-----:R-:W-:-:S04]  /*0040*/  UISETP.GE.U32.AND UP0, UPT, UR4, 0x10, UPT ;  /* 0x000000100400788c */ /* 0x001fc8000bf06070 */
[----:B------:R-:W-:-:S09]  /*0050*/  UISETP.GE.U32.AND.EX UP0, UPT, UR5, URZ, UPT, UP0 ;  /* 0x000000ff0500728c */ /* 0x000fd2000bf06100 */
[----:B-1----:R-:W-:Y:S05]  /*0060*/  BRA.U !UP0, `(.L_x_0) ;  /* 0x0000000508bc7547 */ /* 0x002fea000b800000 */
[----:B------:R-:W0:Y:S01]  /*0070*/  S2R R2, SR_TID.Y ;  /* 0x0000000000027919 */ /* 0x000e220000002200 */
[----:B------:R-:W1:Y:S01]  /*0080*/  S2UR UR8, SR_CgaCtaId ;  /* 0x00000000000879c3 */ /* 0x000e620000008800 */
[----:B------:R-:W-:Y:S01]  /*0090*/  USHF.R.U64 UR4, UR4, 0x4, UR5 ;  /* 0x0000000404047899 */ /* 0x000fe20008001205 */
[----:B------:R-:W-:Y:S01]  /*00a0*/  MOV R21, RZ ;  /* 0x000000ff00157202 */ /* 0x000fe20000000f00 */
[----:B------:R-:W2:Y:S01]  /*00b0*/  S2R R4, SR_TID.X ;  /* 0x0000000000047919 */ /* 0x000ea20000002100 */
[----:B------:R-:W-:Y:S01]  /*00c0*/  USHF.R.U32.HI UR5, URZ, 0x4, UR5 ;  /* 0x00000004ff057899 */ /* 0x000fe20008011605 */
[----:B------:R-:W-:Y:S01]  /*00d0*/  MOV R6, RZ ;  /* 0x000000ff00067202 */ /* 0x000fe20000000f00 */
[----:B------:R-:W-:Y:S01]  /*00e0*/  UMOV UR6, 0x400 ;  /* 0x0000040000067882 */ /* 0x000fe20000000000 */
[----:B------:R-:W3:Y:S01]  /*00f0*/  S2R R11, SR_CTAID.X ;  /* 0x00000000000b7919 */ /* 0x000ee20000002500 */
[----:B------:R-:W4:Y:S01]  /*0100*/  S2UR UR9, SR_CTAID.Y ;  /* 0x00000000000979c3 */ /* 0x000f220000002600 */
[----:B------:R-:W-:Y:S01]  /*0110*/  UIADD3 UR7, UPT, UPT, UR6, 0x400, URZ ;  /* 0x0000040006077890 */ /* 0x000fe2000fffe0ff */
[----:B------:R-:W-:Y:S01]  /*0120*/  MOV R5, RZ ;  /* 0x000000ff00057202 */ /* 0x000fe20000000f00 */
[----:B------:R-:W0:Y:S02]  /*0130*/  LDCU.64 UR20, c[0x0][0x398] ;  /* 0x00007300ff1477ac */ /* 0x000e240008000a00 */
[----:B------:R-:W0:Y:S01]  /*0140*/  I2F.U64 R3, UR4 ;  /* 0x0000000400037d12 */ /* 0x000e220008301000 */
[----:B------:R-:W2:Y:S02]  /*0150*/  LDCU.64 UR16, c[0x0][0x3a8] ;  /* 0x00007500ff1077ac */ /* 0x000ea40008000a00 */
[----:B------:R-:W4:Y:S01]  /*0160*/  LDC R9, c[0x0][0x364] ;  /* 0x0000d900ff097b82 */ /* 0x000f220000000800 */
[----:B------:R-:W3:Y:S01]  /*0170*/  LDCU UR12, c[0x0][0x360] ;  /* 0x00006c00ff0c77ac */ /* 0x000ee20008000800 */
[----:B------:R-:W3:Y:S01]  /*0180*/  LDCU.64 UR14, c[0x0][0x3a0] ;  /* 0x00007400ff0e77ac */ /* 0x000ee20008000a00 */
[----:B-1----:R-:W-:-:S02]  /*0190*/  ULEA UR6, UR8, UR6, 0x18 ;  /* 0x0000000608067291 */ /* 0x002fc4000f8ec0ff */
[----:B------:R-:W-:Y:S01]  /*01a0*/  ULEA UR7, UR8, UR7, 0x18 ;  /* 0x0000000708077291 */ /* 0x000fe2000f8ec0ff */
[----:B------:R-:W1:Y:S03]  /*01b0*/  LDCU.64 UR18, c[0x0][0x3b0] ;  /* 0x00007600ff1277ac */ /* 0x000e660008000a00 */
[----:B0-----:R-:W-:Y:S02]  /*01c0*/  LEA R7, R2, UR6, 0x6 ;  /* 0x0000000602077c11 */ /* 0x001fe4000f8e30ff */
[----:B--2---:R-:W-:-:S03]  /*01d0*/  LEA R17, R4, UR7, 0x2 ;  /* 0x0000000704117c11 */ /* 0x004fc6000f8e10ff */
[----:B------:R-:W-:Y:S01]  /*01e0*/  IMAD R19, R4, 0x4, R7 ;  /* 0x0000000404137824 */ /* 0x000fe200078e0207 */
[----:B------:R-:W-:Y:S01]  /*01f0*/  LEA R0, R2, R17, 0x6 ;  /* 0x0000001102007211 */ /* 0x000fe200078e30ff */
[----:B----4-:R-:W-:Y:S02]  /*0200*/  IMAD R16, R9, UR9, R2 ;  /* 0x0000000909107c24 */ /* 0x010fe4000f8e0202 */
[----:B-1-3--:R-:W-:-:S07]  /*0210*/  IMAD R18, R11, UR12, R4 ;  /* 0x0000000c0b127c24 */ /* 0x00afce000f8e0204 */
.L_x_1:
[----:B------:R-:W0:Y:S01]  /*0220*/  LDCU UR4, c[0x0][0x364] ;  /* 0x00006c80ff0477ac */ /* 0x000e220008000800 */
[----:B------:R-:W-:Y:S01]  /*0230*/  HFMA2 R11, -RZ, RZ, 0, 0 ;  /* 0x00000000ff0b7431 */ /* 0x000fe200000001ff */
[----:B------:R-:W-:Y:S01]  /*0240*/  MOV R10, R4 ;  /* 0x00000004000a7202 */ /* 0x000fe20000000f00 */
[----:B------:R-:W-:Y:S01]  /*0250*/  IMAD.MOV.U32 R8, RZ, RZ, R2 ;  /* 0x000000ffff087224 */ /* 0x000fe200078e0002 */
[----:B------:R-:W-:Y:S01]  /*0260*/  MOV R9, RZ ;  /* 0x000000ff00097202 */ /* 0x000fe20000000f00 */
[----:B------:R-:W-:Y:S01]  /*0270*/  IMAD R13, R5, UR12, RZ ;  /* 0x0000000c050d7c24 */ /* 0x000fe2000f8e02ff */
[----:B------:R-:W-:Y:S01]  /*0280*/  ISETP.GE.U32.AND P0, PT, R16, UR20, PT ;  /* 0x0000001410007c0c */ /* 0x000fe2000bf06070 */
[----:B------:R-:W-:Y:S01]  /*0290*/  HFMA2 R26, -RZ, RZ, 0, 0 ;  /* 0x00000000ff1a7431 */ /* 0x000fe200000001ff */
[----:B------:R-:W-:Y:S01]  /*02a0*/  ISETP.GE.U32.AND P1, PT, R18, UR18, PT ;  /* 0x0000001212007c0c */ /* 0x000fe2000bf26070 */
[----:B------:R-:W-:Y:S02]  /*02b0*/  IMAD.MOV.U32 R29, RZ, RZ, RZ ;  /* 0x000000ffff1d7224 */ /* 0x000fe400078e00ff */
[----:B------:R-:W-:-:S05]  /*02c0*/  IMAD.WIDE.U32 R14, R6, UR12, R10 ;  /* 0x0000000c060e7c25 */ /* 0x000fca000f8e000a */
[----:B------:R-:W-:Y:S01]  /*02d0*/  IADD3 R15, PT, PT, R15, R13, RZ ;  /* 0x0000000d0f0f7210 */ /* 0x000fe20007ffe0ff */
[----:B0-----:R-:W-:Y:S01]  /*02e0*/  IMAD.WIDE.U32 R8, R6, UR4, R8 ;  /* 0x0000000406087c25 */ /* 0x001fe2000f8e0008 */
[----:B------:R-:W-:-:S03]  /*02f0*/  ISETP.GE.U32.AND P2, PT, R14, UR14, PT ;  /* 0x0000000e0e007c0c */ /* 0x000fc6000bf46070 */
[----:B------:R-:W-:Y:S01]  /*0300*/  IMAD R11, R5, UR4, RZ ;  /* 0x00000004050b7c24 */ /* 0x000fe2000f8e02ff */
[----:B------:R-:W-:Y:S02]  /*0310*/  ISETP.GE.U32.AND P3, PT, R8, UR16, PT ;  /* 0x0000001008007c0c */ /* 0x000fe4000bf66070 */
[----:B------:R-:W-:Y:S02]  /*0320*/  ISETP.GE.U32.AND.EX P2, PT, R15, UR15, PT, P2 ;  /* 0x0000000f0f007c0c */ /* 0x000fe4000bf46120 */
[----:B------:R-:W-:Y:S02]  /*0330*/  IADD3 R9, PT, PT, R9, R11, RZ ;  /* 0x0000000b09097210 */ /* 0x000fe40007ffe0ff */
[----:B------:R-:W-:Y:S02]  /*0340*/  ISETP.GE.U32.OR.EX P0, PT, RZ, UR21, P2, P0 ;  /* 0x00000015ff007c0c */ /* 0x000fe40009706500 */
[----:B------:R-:W-:-:S04]  /*0350*/  ISETP.GE.U32.AND.EX P3, PT, R9, UR17, PT, P3 ;  /* 0x0000001109007c0c */ /* 0x000fc8000bf66130 */
[----:B------:R-:W-:-:S07]  /*0360*/  ISETP.GE.U32.OR.EX P1, PT, RZ, UR19, P3, P1 ;  /* 0x00000013ff007c0c */ /* 0x000fce0009f26510 */
[----:B------:R-:W0:Y:S01]  /*0370*/  @!P0 LDC.64 R10, c[0x0][0x380] ;  /* 0x0000e000ff0a8b82 */ /* 0x000e220000000a00 */
[----:B------:R-:W-:-:S05]  /*0380*/  @!P0 IMAD.WIDE.U32 R14, R16, UR20, R14 ;  /* 0x00000014100e8c25 */ /* 0x000fca000f8e000e */
[----:B------:R-:W-:Y:S01]  /*0390*/  @!P1 MOV R23, RZ ;  /* 0x000000ff00179202 */ /* 0x000fe20000000f00 */
[----:B------:R-:W-:Y:S01]  /*03a0*/  @!P1 IMAD R9, R9, UR16, RZ ;  /* 0x0000001009099c24 */ /* 0x000fe2000f8e02ff */
[----:B------:R-:W1:Y:S01]  /*03b0*/  @!P1 LDC.64 R12, c[0x0][0x388] ;  /* 0x0000e200ff0c9b82 */ /* 0x000e620000000a00 */
[----:B------:R-:W-:Y:S02]  /*03c0*/  @!P1 IMAD.MOV.U32 R22, RZ, RZ, R18 ;  /* 0x000000ffff169224 */ /* 0x000fe400078e0012 */
[C---:B------:R-:W-:Y:S02]  /*03d0*/  @!P1 IMAD R9, R8.reuse, UR17, R9 ;  /* 0x0000001108099c24 */ /* 0x040fe4000f8e0209 */
[----:B------:R-:W-:-:S05]  /*03e0*/  @!P1 IMAD.WIDE.U32 R22, R8, UR16, R22 ;  /* 0x0000001008169c25 */ /* 0x000fca000f8e0016 */
[----:B------:R-:W-:Y:S01]  /*03f0*/  @!P1 IADD3 R8, PT, PT, R23, R9, RZ ;  /* 0x0000000917089210 */ /* 0x000fe20007ffe0ff */
[----:B------:R-:W-:Y:S01]  /*0400*/  @!P0 IMAD R9, R16, UR21, R15 ;  /* 0x0000001510098c24 */ /* 0x000fe2000f8e020f */
[----:B0-----:R-:W-:-:S04]  /*0410*/  @!P0 LEA R10, P2, R14, R10, 0x2 ;  /* 0x0000000a0e0a8211 */ /* 0x001fc800078410ff */
[----:B------:R-:W-:Y:S02]  /*0420*/  @!P0 LEA.HI.X R11, R14, R11, R9, 0x2, P2 ;  /* 0x0000000b0e0b8211 */ /* 0x000fe400010f1409 */
[----:B-1----:R-:W-:-:S03]  /*0430*/  @!P1 LEA R24, P3, R22, R12, 0x2 ;  /* 0x0000000c16189211 */ /* 0x002fc600078610ff */
[----:B------:R-:W2:Y:S01]  /*0440*/  @!P0 LDG.E R26, desc[UR10][R10.64] ;  /* 0x0000000a0a1a8981 */ /* 0x000ea2000c1e1900 */
[----:B------:R-:W-:-:S05]  /*0450*/  @!P1 LEA.HI.X R25, R22, R13, R8, 0x2, P3 ;  /* 0x0000000d16199211 */ /* 0x000fca00018f1408 */
[----:B------:R-:W3:Y:S01]  /*0460*/  @!P1 LDG.E R29, desc[UR10][R24.64] ;  /* 0x0000000a181d9981 */ /* 0x000ee2000c1e1900 */
[----:B------:R-:W-:-:S04]  /*0470*/  IADD3 R6, P0, PT, R6, 0x1, RZ ;  /* 0x0000000106067810 */ /* 0x000fc80007f1e0ff */
[----:B------:R-:W-:Y:S01]  /*0480*/  IADD3.X R5, PT, PT, RZ, R5, RZ, P0, !PT ;  /* 0x00000005ff057210 */ /* 0x000fe200007fe4ff */
[----:B--2---:R-:W-:Y:S04]  /*0490*/  STS [R19], R26 ;  /* 0x0000001a13007388 */ /* 0x004fe80000000800 */
[----:B---3--:R-:W-:Y:S01]  /*04a0*/  STS [R0], R29 ;  /* 0x0000001d00007388 */ /* 0x008fe20000000800 */
[----:B------:R-:W-:Y:S06]  /*04b0*/  BAR.SYNC.DEFER_BLOCKING 0x0 ;  /* 0x0000000000007b1d */ /* 0x000fec0000010000 */
[----:B------:R-:W-:Y:S04]  /*04c0*/  LDS R28, [R17] ;  /* 0x00000000111c7984 */ /* 0x000fe80000000800 */
[----:B------:R-:W0:Y:S04]  /*04d0*/  LDS.128 R12, [R7] ;  /* 0x00000000070c7984 */ /* 0x000e280000000c00 */
[----:B------:R-:W1:Y:S04]  /*04e0*/  LDS R29, [R17+0x40] ;  /* 0x00004000111d7984 */ /* 0x000e680000000800 */
[----:B------:R-:W2:Y:S04]  /*04f0*/  LDS R27, [R17+0x80] ;  /* 0x00008000111b7984 */ /* 0x000ea80000000800 */
[----:B------:R-:W3:Y:S04]  /*0500*/  LDS R22, [R17+0xc0] ;  /* 0x0000c00011167984 */ /* 0x000ee80000000800 */
[----:B------:R-:W-:Y:S04]  /*0510*/  LDS R23, [R17+0x100] ;  /* 0x0001000011177984 */ /* 0x000fe80000000800 */
[----:B------:R-:W4:Y:S04]  /*0520*/  LDS.128 R8, [R7+0x10] ;  /* 0x0000100007087984 */ /* 0x000f280000000c00 */
[----:B------:R-:W5:Y:S04]  /*0530*/  LDS R20, [R17+0x140] ;  /* 0x0001400011147984 */ /* 0x000f680000000800 */
[----:B------:R-:W5:Y:S04]  /*0540*/  LDS R25, [R17+0x180] ;  /* 0x0001800011197984 */ /* 0x000f680000000800 */
[----:B------:R-:W5:Y:S04]  /*0550*/  LDS R24, [R17+0x1c0] ;  /* 0x0001c00011187984 */ /* 0x000f680000000800 */
[----:B------:R-:W-:Y:S01]  /*0560*/  LDS R26, [R17+0x3c0] ;  /* 0x0003c000111a7984 */ /* 0x000fe20000000800 */
[----:B0-----:R-:W-:-:S03]  /*0570*/  FFMA R12, R12, R28, R21 ;  /* 0x0000001c0c0c7223 */ /* 0x001fc60000000015 */
[----:B------:R-:W-:Y:S01]  /*0580*/  LDS R21, [R17+0x200] ;  /* 0x0002000011157984 */ /* 0x000fe20000000800 */
[----:B-1----:R-:W-:-:S04]  /*0590*/  FFMA R12, R29, R13, R12 ;  /* 0x0000000d1d0c7223 */ /* 0x002fc8000000000c */
[----:B--2---:R-:W-:-:S04]  /*05a0*/  FFMA R27, R27, R14, R12 ;  /* 0x0000000e1b1b7223 */ /* 0x004fc8000000000c */
[----:B---3--:R-:W-:Y:S02]  /*05b0*/  FFMA R27, R22, R15, R27 ;  /* 0x0000000f161b7223 */ /* 0x008fe4000000001b */
[----:B------:R-:W0:Y:S04]  /*05c0*/  LDS.128 R12, [R7+0x20] ;  /* 0x00002000070c7984 */ /* 0x000e280000000c00 */
[----:B------:R-:W1:Y:S01]  /*05d0*/  LDS R22, [R17+0x240] ;  /* 0x0002400011167984 */ /* 0x000e620000000800 */
[----:B----4-:R-:W-:-:S04]  /*05e0*/  FFMA R23, R8, R23, R27 ;  /* 0x0000001708177223 */ /* 0x010fc8000000001b */
[----:B-----5:R-:W-:Y:S02]  /*05f0*/  FFMA R20, R20, R9, R23 ;  /* 0x0000000914147223 */ /* 0x020fe40000000017 */
[----:B------:R-:W2:Y:S02]  /*0600*/  LDS R23, [R17+0x280] ;  /* 0x0002800011177984 */ /* 0x000ea40000000800 */
[----:B------:R-:W-:Y:S02]  /*0610*/  FFMA R25, R25, R10, R20 ;  /* 0x0000000a19197223 */ /* 0x000fe40000000014 */
[----:B------:R-:W3:Y:S02]  /*0620*/  LDS R20, [R17+0x2c0] ;  /* 0x0002c00011147984 */ /* 0x000ee40000000800 */
[----:B------:R-:W-:Y:S02]  /*0630*/  FFMA R27, R24, R11, R25 ;  /* 0x0000000b181b7223 */ /* 0x000fe40000000019 */
[----:B------:R-:W-:Y:S04]  /*0640*/  LDS R25, [R17+0x300] ;  /* 0x0003000011197984 */ /* 0x000fe80000000800 */
[----:B------:R-:W4:Y:S04]  /*0650*/  LDS.128 R8, [R7+0x30] ;  /* 0x0000300007087984 */ /* 0x000f280000000c00 */
[----:B------:R-:W5:Y:S01]  /*0660*/  LDS R24, [R17+0x340] ;  /* 0x0003400011187984 */ /* 0x000f620000000800 */
[----:B0-----:R-:W-:-:S03]  /*0670*/  FFMA R27, R12, R21, R27 ;  /* 0x000000150c1b7223 */ /* 0x001fc6000000001b */
[----:B------:R-:W0:Y:S01]  /*0680*/  LDS R21, [R17+0x380] ;  /* 0x0003800011157984 */ /* 0x000e220000000800 */
[----:B------:R-:W-:Y:S01]  /*0690*/  MOV R12, R6 ;  /* 0x00000006000c7202 */ /* 0x000fe20000000f00 */
[----:B-1----:R-:W-:Y:S01]  /*06a0*/  FFMA R22, R22, R13, R27 ;  /* 0x0000000d16167223 */ /* 0x002fe2000000001b */
[----:B------:R-:W-:-:S04]  /*06b0*/  MOV R13, R5 ;  /* 0x00000005000d7202 */ /* 0x000fc80000000f00 */
[----:B------:R-:W1:Y:S01]  /*06c0*/  I2F.U64 R12, R12 ;  /* 0x0000000c000c7312 */ /* 0x000e620000301000 */
[----:B--2---:R-:W-:-:S04]  /*06d0*/  FFMA R23, R23, R14, R22 ;  /* 0x0000000e17177223 */ /* 0x004fc80000000016 */
[----:B---3--:R-:W-:Y:S01]  /*06e0*/  FFMA R15, R20, R15, R23 ;  /* 0x0000000f140f7223 */ /* 0x008fe20000000017 */
[----:B------:R-:W-:Y:S01]  /*06f0*/  BAR.SYNC.DEFER_BLOCKING 0x0 ;  /* 0x0000000000007b1d */ /* 0x000fe20000010000 */
[----:B-1----:R-:W-:Y:S02]  /*0700*/  FSETP.GT.AND P0, PT, R3, R12, PT ;  /* 0x0000000c0300720b */ /* 0x002fe40003f04000 */
[----:B----4-:R-:W-:-:S04]  /*0710*/  FFMA R15, R8, R25, R15 ;  /* 0x00000019080f7223 */ /* 0x010fc8000000000f */
[----:B-----5:R-:W-:-:S04]  /*0720*/  FFMA R24, R24, R9, R15 ;  /* 0x0000000918187223 */ /* 0x020fc8000000000f */
[----:B0-----:R-:W-:-:S04]  /*0730*/  FFMA R21, R21, R10, R24 ;  /* 0x0000000a15157223 */ /* 0x001fc80000000018 */
[----:B------:R-:W-:Y:S01]  /*0740*/  FFMA R21, R26, R11, R21 ;  /* 0x0000000b1a157223 */ /* 0x000fe20000000015 */
[----:B------:R-:W-:Y:S06]  /*0750*/  @P0 BRA `(.L_x_1) ;  /* 0xfffffff800b00947 */ /* 0x000fec000383ffff */
.L_x_0:
[----:B------:R-:W0:Y:S01]  /*0760*/  S2R R3, SR_TID.X ;  /* 0x0000000000037919 */ /* 0x000e220000002100 */
[----:B------:R-:W1:Y:S01]  /*0770*/  LDC R5, c[0x0][0x364] ;  /* 0x0000d900ff057b82 */ /* 0x000e620000000800 */
[----:B------:R-:W2:Y:S01]  /*0780*/  LDCU.64 UR8, c[0x0][0x3a8] ;  /* 0x00007500ff0877ac */ /* 0x000ea20008000a00 */
[----:B------:R-:W1:Y:S01]  /*0790*/  S2R R0, SR_TID.Y ;  /* 0x0000000000007919 */ /* 0x000e620000002200 */
[----:B------:R-:W3:Y:S05]  /*07a0*/  LDCU.64 UR4, c[0x0][0x390] ;  /* 0x00007200ff0477ac */ /* 0x000eea0008000a00 */
[----:B------:R-:W0:Y:S08]  /*07b0*/  S2UR UR7, SR_CTAID.X ;  /* 0x00000000000779c3 */ /* 0x000e300000002500 */
[----:B------:R-:W0:Y:S08]  /*07c0*/  LDC R2, c[0x0][0x360] ;  /* 0x0000d800ff027b82 */ /* 0x000e300000000800 */
[----:B------:R-:W1:Y:S01]  /*07d0*/  S2UR UR6, SR_CTAID.Y ;  /* 0x00000000000679c3 */ /* 0x000e620000002600 */
[----:B0-----:R-:W-:Y:S01]  /*07e0*/  IMAD R2, R2, UR7, R3 ;  /* 0x0000000702027c24 */ /* 0x001fe2000f8e0203 */
[----:B------:R-:W-:Y:S01]  /*07f0*/  MOV R3, RZ ;  /* 0x000000ff00037202 */ /* 0x000fe20000000f00 */
[----:B-1----:R-:W-:-:S04]  /*0800*/  IMAD R5, R5, UR6, R0 ;  /* 0x0000000605057c24 */ /* 0x002fc8000f8e0200 */
[----:B--2---:R-:W-:-:S04]  /*0810*/  IMAD.WIDE.U32 R2, R5, UR8, R2 ;  /* 0x0000000805027c25 */ /* 0x004fc8000f8e0002 */
[----:B------:R-:W-:Y:S01]  /*0820*/  IMAD R5, R5, UR9, R3 ;  /* 0x0000000905057c24 */ /* 0x000fe2000f8e0203 */
[----:B---3--:R-:W-:-:S04]  /*0830*/  LEA R4, P0, R2, UR4, 0x2 ;  /* 0x0000000402047c11 */ /* 0x008fc8000f8010ff */
[----:B------:R-:W-:-:S05]  /*0840*/  LEA.HI.X R5, R2, UR5, R5, 0x2, P0 ;  /* 0x0000000502057c11 */ /* 0x000fca00080f1405 */
[----:B------:R-:W-:Y:S01]  /*0850*/  STG.E desc[UR10][R4.64], R21 ;  /* 0x0000001504007986 */ /* 0x000fe2000c10190a */
[----:B------:R-:W-:Y:S05]  /*0860*/  EXIT ;  /* 0x000000000000794d */ /* 0x000fea0003800000 */
.L_x_2:
[----:B------:R-:W-:-:S00]  /*0870*/  BRA `(.L_x_2) ;  /* 0xfffffffc00fc7947 */ /* 0x000fc0000383ffff */
[----:B------:R-:W-:-:S00]  /*0880*/  NOP ;  /* 0x0000000000007918 */ /* 0x000fc00000000000 */
[----:B------:R-:W-:-:S00]  /*0890*/  NOP ;  /* 0x0000000000007918 */ /* 0x000fc00000000000 */
[----:B------:R-:W-:-:S00]  /*08a0*/  NOP ;  /* 0x0000000000007918 */ /* 0x000fc00000000000 */
[----:B------:R-:W-:-:S00]  /*08b0*/  NOP ;  /* 0x0000000000007918 */ /* 0x000fc00000000000 */
[----:B------:R-:W-:-:S00]  /*08c0*/  NOP ;  /* 0x0000000000007918 */ /* 0x000fc00000000000 */
[----:B------:R-:W-:-:S00]  /*08d0*/  NOP ;  /* 0x0000000000007918 */ /* 0x000fc00000000000 */
[----:B------:R-:W-:-:S00]  /*08e0*/  NOP ;  /* 0x0000000000007918 */ /* 0x000fc00000000000 */
[----:B------:R-:W-:-:S00]  /*08f0*/  NOP ;  /* 0x0000000000007918 */ /* 0x000fc00000000000 */
.L_x_3:


//--------------------- .nv.shared._Z26matrixMultiplicationKernelIfEvPT_S1_S1_mmmm --------------------------
	.section	.nv.shared._Z26matrixMultiplicationKernelIfEvPT_S1_S1_mmmm,"aw",@nobits
	.sectionflags	@""
	.align	4
.nv.shared._Z26matrixMultiplicationKernelIfEvPT_S1_S1_mmmm:
	.zero		3072


//--------------------- .nv.shared.reserved.0     --------------------------
	.section	.nv.shared.reserved.0,"aw",@nobits
	.weak		__nv_reservedSMEM_offset_0_alias
	.size		__nv_reservedSMEM_offset_0_alias, 0, 64
	.other		__nv_reservedSMEM_offset_0_alias,@"STO_CUDA_RESERVED_SHARED STV_DEFAULT"
__nv_reservedSMEM_offset_0_alias:
	.zero		0
	.zero		64


//--------------------- .nv.constant0._Z26matrixMultiplicationKernelIfEvPT_S1_S1_mmmm --------------------------
	.section	.nv.constant0._Z26matrixMultiplicationKernelIfEvPT_S1_S1_mmmm,"a",@progbits
	.sectionflags	@""
	.align	4
.nv.constant0._Z26matrixMultiplicationKernelIfEvPT_S1_S1_mmmm:
	.zero		952


//--------------------- SYMBOLS --------------------------

	.type		.nv.reservedSmem.offset0,@object
	.size		.nv.reservedSmem.offset0,0x4
	.type		.nv.reservedSmem.cap,@object
	.size		.nv.reservedSmem.cap,0x4
